.version 6.5
.target sm_30
.address_size 64


.visible .func (.param .b8 output[8]) incr(
    .param .u64 input
)
{
    .reg .u64 	    temp;
    ld.param.u64    temp, [input];
    add.u64         temp, temp, 1;
    st.param.u64    [output], temp;
    ret;
}

.visible .entry call_bug(
	.param .u64 input,
	.param .u64 output
)
{
	.reg .u64 	    in_addr;
    .reg .u64 	    out_addr;
    .reg .u64 	    temp;
    .reg .u64 	    fn_ptr;

	ld.param.u64 	in_addr, [input];
    ld.param.u64 	out_addr, [output];

    ld.global.u64   temp, [in_addr];
    .param.u64      incr_in;
    .param.b8      incr_out[8];
    st.param.b64    [incr_in], temp;
    prototype_1 : .callprototype (.param.b8 _[8]) _ (.param.u64 _);
    mov.u64         fn_ptr, incr;
    call (incr_out), fn_ptr, (incr_in), prototype_1;
    ld.param.u64    temp, [incr_out+0];
    st.global.u64   [out_addr], temp;
    ret;
}

// ===== COMPILED SASS (sm_100) =====

	.target	sm_100

	.elftype	@"ET_EXEC"


//--------------------- .note.nv.tkinfo           --------------------------
	.section	.note.nv.tkinfo,"",@"SHT_NOTE"
	.sectionflags	@"SHF_NOTE_NV_TKINFO"
	.tkinfo
        /*0018*/ 	.word	0x00000002
        /*0030*/ 	.string	""
        /*0030*/ 	.string	"ptxas"
        /*0030*/ 	.string	"Cuda compilation tools, release 13.0, V13.0.88"
        /*0030*/ 	.string	"Build cuda_13.0.r13.0/compiler.36424714_0"
        /*0030*/ 	.string	"-arch sm_100 "



//--------------------- .note.nv.cuinfo           --------------------------
	.section	.note.nv.cuinfo,"",@"SHT_NOTE"
	.sectionflags	@"SHF_NOTE_NV_CUINFO"
        /*0018*/ 	.short	0x0002
        /*001a*/ 	.short	0x001e
        /*001c*/ 	.short	0x0082
	.zero		2


//--------------------- .nv.info                  --------------------------
	.section	.nv.info,"",@"SHT_CUDA_INFO"
	.align	4


	//----- nvinfo : EIATTR_REGCOUNT
	.align		4
        /*0000*/ 	.byte	0x04, 0x2f
        /*0002*/ 	.short	(.L_1 - .L_0)
	.align		4
.L_0:
        /*0004*/ 	.word	index@(call_bug)
        /*0008*/ 	.word	0x00000018


	//----- nvinfo : EIATTR_FRAME_SIZE
	.align		4
.L_1:
        /*000c*/ 	.byte	0x04, 0x11
        /*000e*/ 	.short	(.L_3 - .L_2)
	.align		4
.L_2:
        /*0010*/ 	.word	index@($call_bug$incr)
        /*0014*/ 	.word	0x00000000


	//----- nvinfo : EIATTR_FRAME_SIZE
	.align		4
.L_3:
        /*0018*/ 	.byte	0x04, 0x11
        /*001a*/ 	.short	(.L_5 - .L_4)
	.align		4
.L_4:
        /*001c*/ 	.word	index@(call_bug)
        /*0020*/ 	.word	0x00000000


	//----- nvinfo : EIATTR_MIN_STACK_SIZE
	.align		4
.L_5:
        /*0024*/ 	.byte	0x04, 0x12
        /*0026*/ 	.short	(.L_7 - .L_6)
	.align		4
.L_6:
        /*0028*/ 	.word	index@(call_bug)
        /*002c*/ 	.word	0x00000000
.L_7:


//--------------------- .nv.compat                --------------------------
	.section	.nv.compat,"",@"SHT_CUDA_COMPAT_INFO"
	.align	4
        /*0000*/ 	.byte	0x02, 0x09, 0x00, 0x00, 0x02, 0x02, 0x01, 0x00, 0x02, 0x05, 0x05, 0x00, 0x03, 0x07, 0x01, 0x01
        /*0010*/ 	.byte	0x02, 0x03, 0x00, 0x00, 0x02, 0x06, 0x01, 0x00, 0x04, 0x0b, 0x08, 0x00, 0x09, 0x00, 0x00, 0x00
        /*0020*/ 	.byte	0x00, 0x00, 0x00, 0x00


//--------------------- .nv.info.call_bug         --------------------------
	.section	.nv.info.call_bug,"",@"SHT_CUDA_INFO"
	.sectionflags	@""
	.align	4


	//----- nvinfo : EIATTR_CUDA_API_VERSION
	.align		4
        /*0000*/ 	.byte	0x04, 0x37
        /*0002*/ 	.short	(.L_9 - .L_8)
.L_8:
        /*0004*/ 	.word	0x00000082


	//----- nvinfo : EIATTR_KPARAM_INFO
	.align		4
.L_9:
        /*0008*/ 	.byte	0x04, 0x17
        /*000a*/ 	.short	(.L_11 - .L_10)
.L_10:
        /*000c*/ 	.word	0x00000000
        /*0010*/ 	.short	0x0001
        /*0012*/ 	.short	0x0008
        /*0014*/ 	.byte	0x00, 0xf0, 0x21, 0x00


	//----- nvinfo : EIATTR_KPARAM_INFO
	.align		4
.L_11:
        /*0018*/ 	.byte	0x04, 0x17
        /*001a*/ 	.short	(.L_13 - .L_12)
.L_12:
        /*001c*/ 	.word	0x00000000
        /*0020*/ 	.short	0x0000
        /*0022*/ 	.short	0x0000
        /*0024*/ 	.byte	0x00, 0xf0, 0x21, 0x00


	//----- nvinfo : EIATTR_SPARSE_MMA_MASK
	.align		4
.L_13:
        /*0028*/ 	.byte	0x03, 0x50
        /*002a*/ 	.short	0x0000


	//----- nvinfo : EIATTR_MAXREG_COUNT
	.align		4
        /*002c*/ 	.byte	0x03, 0x1b
        /*002e*/ 	.short	0x00ff


	//----- nvinfo : EIATTR_MERCURY_ISA_VERSION
	.align		4
        /*0030*/ 	.byte	0x03, 0x5f
        /*0032*/ 	.short	0x0101


	//----- nvinfo : EIATTR_VRC_CTA_INIT_COUNT
	.align		4
        /*0034*/ 	.byte	0x02, 0x4a
	.zero		1
	.zero		1


	//----- nvinfo : EIATTR_EXIT_INSTR_OFFSETS
	.align		4
        /*0038*/ 	.byte	0x04, 0x1c
        /*003a*/ 	.short	(.L_15 - .L_14)


	//   ....[0]....
.L_14:
        /*003c*/ 	.word	0x000000c0


	//----- nvinfo : EIATTR_CRS_STACK_SIZE
	.align		4
.L_15:
        /*0040*/ 	.byte	0x04, 0x1e
        /*0042*/ 	.short	(.L_17 - .L_16)
.L_16:
        /*0044*/ 	.word	0x00000000


	//----- nvinfo : EIATTR_CBANK_PARAM_SIZE
	.align		4
.L_17:
        /*0048*/ 	.byte	0x03, 0x19
        /*004a*/ 	.short	0x0010


	//----- nvinfo : EIATTR_PARAM_CBANK
	.align		4
        /*004c*/ 	.byte	0x04, 0x0a
        /*004e*/ 	.short	(.L_19 - .L_18)
	.align		4
.L_18:
        /*0050*/ 	.word	index@(.nv.constant0.call_bug)
        /*0054*/ 	.short	0x0380
        /*0056*/ 	.short	0x0010


	//----- nvinfo : EIATTR_SW_WAR
	.align		4
.L_19:
        /*0058*/ 	.byte	0x04, 0x36
        /*005a*/ 	.short	(.L_21 - .L_20)
.L_20:
        /*005c*/ 	.word	0x00000008
.L_21:


//--------------------- .nv.callgraph             --------------------------
	.section	.nv.callgraph,"",@"SHT_CUDA_CALLGRAPH"
	.align	4
	.sectionentsize	8
	.align		4
        /*0000*/ 	.word	0x00000000
	.align		4
        /*0004*/ 	.word	0xffffffff
	.align		4
        /*0008*/ 	.word	0x00000000
	.align		4
        /*000c*/ 	.word	0xfffffffe
	.align		4
        /*0010*/ 	.word	0x00000000
	.align		4
        /*0014*/ 	.word	0xfffffffd
	.align		4
        /*0018*/ 	.word	0x00000000
	.align		4
        /*001c*/ 	.word	0xfffffffc


//--------------------- .text.call_bug            --------------------------
	.section	.text.call_bug,"ax",@progbits
	.align	128
        .global         call_bug
        .type           call_bug,@function
        .size           call_bug,(.L_x_1 - call_bug)
        .other          call_bug,@"STO_CUDA_ENTRY STV_DEFAULT"
call_bug:
.text.call_bug:
[----:B------:R-:W-:Y:S08]  /*0000*/  LDC R1, c[0x0][0x37c] ;  /* 0x0000df00ff017b82 */ /* 0x000ff00000000800 */
[----:B------:R-:W0:Y:S01]  /*0010*/  LDC.64 R2, c[0x0][0x380] ;  /* 0x0000e000ff027b82 */ /* 0x000e220000000a00 */
[----:B------:R-:W0:Y:S02]  /*0020*/  LDCU.64 UR36, c[0x0][0x358] ;  /* 0x00006b00ff2477ac */ /* 0x000e240008000a00 */
[----:B0-----:R0:W5:Y:S01]  /*0030*/  LDG.E.64 R4, desc[UR36][R2.64] ;  /* 0x0000002402047981 */ /* 0x001162000c1e1b00 */
[----:B------:R-:W-:Y:S01]  /*0040*/  UMOV UR4, 0xd0 ;  /* 0x000000d000047882 */ /* 0x000fe20000000000 */
[----:B------:R-:W-:-:S02]  /*0050*/  HFMA2 R21, -RZ, RZ, 0, 0 ;  /* 0x00000000ff157431 */ /* 0x000fc400000001ff */
[----:B------:R-:W-:Y:S01]  /*0060*/  IMAD.U32 R6, RZ, RZ, UR4 ;  /* 0x00000004ff067e24 */ /* 0x000fe2000f8e00ff */
[----:B------:R-:W-:Y:S01]  /*0070*/  MOV R20, 0xa0 ;  /* 0x000000a000147802 */ /* 0x000fe20000000f00 */
[----:B------:R-:W-:-:S07]  /*0080*/  IMAD.MOV.U32 R7, RZ, RZ, RZ ;  /* 0x000000ffff077224 */ /* 0x000fce00078e00ff */
[----:B0----5:R-:W-:Y:S05]  /*0090*/  CALL.REL.NOINC R6 `(call_bug) ;  /* 0xfffffffc06d87344 */ /* 0x021fea0003c3ffff */
[----:B------:R-:W0:Y:S02]  /*00a0*/  LDC.64 R2, c[0x0][0x388] ;  /* 0x0000e200ff027b82 */ /* 0x000e240000000a00 */
[----:B0-----:R-:W-:Y:S01]  /*00b0*/  STG.E.64 desc[UR36][R2.64], R4 ;  /* 0x0000000402007986 */ /* 0x001fe2000c101b24 */
[----:B------:R-:W-:Y:S05]  /*00c0*/  EXIT ;  /* 0x000000000000794d */ /* 0x000fea0003800000 */
        .global         $call_bug$incr
        .type           $call_bug$incr,@function
        .size           $call_bug$incr,(.L_x_1 - $call_bug$incr)
$call_bug$incr:
[----:B------:R-:W-:-:S05]  /*00d0*/  IADD3 R4, P0, PT, R4, 0x1, RZ ;  /* 0x0000000104047810 */ /* 0x000fca0007f1e0ff */
[----:B------:R-:W-:Y:S01]  /*00e0*/  IMAD.X R5, RZ, RZ, R5, P0 ;  /* 0x000000ffff057224 */ /* 0x000fe200000e0605 */
[----:B------:R-:W-:Y:S07]  /*00f0*/  RET.REL.NODEC R20 `(call_bug) ;  /* 0xfffffffc14c07950 */ /* 0x000fee0003c3ffff */
.L_x_0:
[----:B------:R-:W-:-:S00]  /*0100*/  BRA `(.L_x_0) ;  /* 0xfffffffc00fc7947 */ /* 0x000fc0000383ffff */
[----:B------:R-:W-:-:S00]  /*0110*/  NOP ;  /* 0x0000000000007918 */ /* 0x000fc00000000000 */
        /* <DEDUP_REMOVED lines=14> */
.L_x_1:


//--------------------- .nv.shared.reserved.0     --------------------------
	.section	.nv.shared.reserved.0,"aw",@nobits
	.weak		__nv_reservedSMEM_offset_0_alias
	.size		__nv_reservedSMEM_offset_0_alias, 0, 64
	.other		__nv_reservedSMEM_offset_0_alias,@"STO_CUDA_RESERVED_SHARED STV_DEFAULT"
__nv_reservedSMEM_offset_0_alias:
	.zero		0
	.zero		64


//--------------------- .nv.constant0.call_bug    --------------------------
	.section	.nv.constant0.call_bug,"a",@progbits
	.sectionflags	@""
	.align	4
.nv.constant0.call_bug:
	.zero		912


//--------------------- SYMBOLS --------------------------

	.type		.nv.reservedSmem.offset0,@object
	.size		.nv.reservedSmem.offset0,0x4
